	.headerflags	@"EF_CUDA_TEXMODE_UNIFIED EF_CUDA_64BIT_ADDRESS EF_CUDA_ACCELERATORS EF_CUDA_SM90 EF_CUDA_VIRTUAL_SM(EF_CUDA_SM90)"
	.elftype	@"ET_EXEC"


//--------------------- .nv.info                  --------------------------
	.section	.nv.info,"",@"SHT_CUDA_INFO"
	.align	4


	//----- nvinfo : EIATTR_REGCOUNT
	.align		4
        /*0000*/ 	.byte	0x04, 0x2f
        /*0002*/ 	.short	(.L_1 - .L_0)
	.align		4
.L_0:
        /*0004*/ 	.word	index@(triton_poi_fused_add_convolution_1)
        /*0008*/ 	.word	0x00000010


	//----- nvinfo : EIATTR_MIN_STACK_SIZE
	.align		4
.L_1:
        /*000c*/ 	.byte	0x04, 0x12
        /*000e*/ 	.short	(.L_3 - .L_2)
	.align		4
.L_2:
        /*0010*/ 	.word	index@(triton_poi_fused_add_convolution_1)
        /*0014*/ 	.word	0x00000000


	//----- nvinfo : EIATTR_FRAME_SIZE
	.align		4
.L_3:
        /*0018*/ 	.byte	0x04, 0x11
        /*001a*/ 	.short	(.L_5 - .L_4)
	.align		4
.L_4:
        /*001c*/ 	.word	index@(triton_poi_fused_add_convolution_1)
        /*0020*/ 	.word	0x00000000


	//----- nvinfo : EIATTR_MIN_STACK_SIZE
	.align		4
.L_5:
        /*0024*/ 	.byte	0x04, 0x12
        /*0026*/ 	.short	(.L_7 - .L_6)
	.align		4
.L_6:
        /*0028*/ 	.word	index@(triton_poi_fused_add_convolution_1)
        /*002c*/ 	.word	0x00000000
.L_7:


//--------------------- .nv.info.triton_poi_fused_add_convolution_1 --------------------------
	.section	.nv.info.triton_poi_fused_add_convolution_1,"",@"SHT_CUDA_INFO"
	.sectionflags	@""
	.align	4


	//----- nvinfo : EIATTR_CUDA_API_VERSION
	.align		4
        /*0000*/ 	.byte	0x04, 0x37
        /*0002*/ 	.short	(.L_9 - .L_8)
.L_8:
        /*0004*/ 	.word	0x0000007c


	//----- nvinfo : EIATTR_KPARAM_INFO
	.align		4
.L_9:
        /*0008*/ 	.byte	0x04, 0x17
        /*000a*/ 	.short	(.L_11 - .L_10)
.L_10:
        /*000c*/ 	.word	0x00000000
        /*0010*/ 	.short	0x0003
        /*0012*/ 	.short	0x0018
        /*0014*/ 	.byte	0x00, 0xf0, 0x11, 0x00


	//----- nvinfo : EIATTR_KPARAM_INFO
	.align		4
.L_11:
        /*0018*/ 	.byte	0x04, 0x17
        /*001a*/ 	.short	(.L_13 - .L_12)
.L_12:
        /*001c*/ 	.word	0x00000000
        /*0020*/ 	.short	0x0002
        /*0022*/ 	.short	0x0010
        /*0024*/ 	.byte	0x00, 0xf4, 0x21, 0x00


	//----- nvinfo : EIATTR_KPARAM_INFO
	.align		4
.L_13:
        /*0028*/ 	.byte	0x04, 0x17
        /*002a*/ 	.short	(.L_15 - .L_14)
.L_14:
        /*002c*/ 	.word	0x00000000
        /*0030*/ 	.short	0x0001
        /*0032*/ 	.short	0x0008
        /*0034*/ 	.byte	0x00, 0xf4, 0x21, 0x00


	//----- nvinfo : EIATTR_KPARAM_INFO
	.align		4
.L_15:
        /*0038*/ 	.byte	0x04, 0x17
        /*003a*/ 	.short	(.L_17 - .L_16)
.L_16:
        /*003c*/ 	.word	0x00000000
        /*0040*/ 	.short	0x0000
        /*0042*/ 	.short	0x0000
        /*0044*/ 	.byte	0x00, 0xf4, 0x21, 0x00


	//----- nvinfo : EIATTR_SPARSE_MMA_MASK
	.align		4
.L_17:
        /*0048*/ 	.byte	0x03, 0x50
        /*004a*/ 	.short	0x0000


	//----- nvinfo : EIATTR_MAXREG_COUNT
	.align		4
        /*004c*/ 	.byte	0x03, 0x1b
        /*004e*/ 	.short	0x00ff


	//----- nvinfo : EIATTR_EXIT_INSTR_OFFSETS
	.align		4
        /*0050*/ 	.byte	0x04, 0x1c
        /*0052*/ 	.short	(.L_19 - .L_18)


	//   ....[0]....
.L_18:
        /*0054*/ 	.word	0x00000210


	//   ....[1]....
        /*0058*/ 	.word	0x00000230


	//----- nvinfo : EIATTR_REQNTID
	.align		4
.L_19:
        /*005c*/ 	.byte	0x04, 0x10
        /*005e*/ 	.short	(.L_21 - .L_20)
.L_20:
        /*0060*/ 	.word	0x00000080
        /*0064*/ 	.word	0x00000001
        /*0068*/ 	.word	0x00000001


	//----- nvinfo : EIATTR_CBANK_PARAM_SIZE
	.align		4
.L_21:
        /*006c*/ 	.byte	0x03, 0x19
        /*006e*/ 	.short	0x001c


	//----- nvinfo : EIATTR_PARAM_CBANK
	.align		4
        /*0070*/ 	.byte	0x04, 0x0a
        /*0072*/ 	.short	(.L_23 - .L_22)
	.align		4
.L_22:
        /*0074*/ 	.word	index@(.nv.constant0.triton_poi_fused_add_convolution_1)
        /*0078*/ 	.short	0x0210
        /*007a*/ 	.short	0x001c


	//----- nvinfo : EIATTR_SW_WAR
	.align		4
.L_23:
        /*007c*/ 	.byte	0x04, 0x36
        /*007e*/ 	.short	(.L_25 - .L_24)
.L_24:
        /*0080*/ 	.word	0x00000008
.L_25:


//--------------------- .nv.callgraph             --------------------------
	.section	.nv.callgraph,"",@"SHT_CUDA_CALLGRAPH"
	.align	4
	.sectionentsize	8
	.align		4
        /*0000*/ 	.word	0x00000000
	.align		4
        /*0004*/ 	.word	0xffffffff
	.align		4
        /*0008*/ 	.word	0x00000000
	.align		4
        /*000c*/ 	.word	0xfffffffe
	.align		4
        /*0010*/ 	.word	0x00000000
	.align		4
        /*0014*/ 	.word	0xfffffffd
	.align		4
        /*0018*/ 	.word	0x00000000
	.align		4
        /*001c*/ 	.word	0xfffffffc


//--------------------- .text.triton_poi_fused_add_convolution_1 --------------------------
	.section	.text.triton_poi_fused_add_convolution_1,"ax",@progbits
	.align	128
        .global         triton_poi_fused_add_convolution_1
        .type           triton_poi_fused_add_convolution_1,@function
        .size           triton_poi_fused_add_convolution_1,(.L_x_1 - triton_poi_fused_add_convolution_1)
        .other          triton_poi_fused_add_convolution_1,@"STO_CUDA_ENTRY STV_DEFAULT"
triton_poi_fused_add_convolution_1:
.text.triton_poi_fused_add_convolution_1:
[----:B------:R-:W0:Y:S02]  /*0000*/  LDC R1, c[0x0][0x28] ;  /* 0x00000a00ff017b82 */ /* 0x000e240000000800 */
[----:B------:R-:W1:Y:S01]  /*0010*/  S2R R0, SR_TID.X ;  /* 0x0000000000007919 */ /* 0x000e620000002100 */
[----:B------:R-:W2:Y:S01]  /*0020*/  LDC.64 R6, c[0x0][0x220] ;  /* 0x00008800ff067b82 */ /* 0x000ea20000000a00 */
[----:B------:R-:W-:Y:S01]  /*0030*/  IMAD.MOV.U32 R13, RZ, RZ, RZ ;  /* 0x000000ffff0d7224 */ /* 0x000fe200078e00ff */
[----:B------:R-:W-:Y:S01]  /*0040*/  ULDC.64 UR4, c[0x0][0x208] ;  /* 0x0000820000047ab9 */ /* 0x000fe20000000a00 */
[----:B------:R-:W3:Y:S05]  /*0050*/  S2R R9, SR_CTAID.X ;  /* 0x0000000000097919 */ /* 0x000eea0000002500 */
[----:B------:R-:W4:Y:S08]  /*0060*/  LDC.64 R4, c[0x0][0x210] ;  /* 0x00008400ff047b82 */ /* 0x000f300000000a00 */
[----:B------:R-:W5:Y:S01]  /*0070*/  LDC.64 R2, c[0x0][0x218] ;  /* 0x00008600ff027b82 */ /* 0x000f620000000a00 */
[----:B-1----:R-:W-:Y:S01]  /*0080*/  IMAD.SHL.U32 R0, R0, 0x2, RZ ;  /* 0x0000000200007824 */ /* 0x002fe200078e00ff */
[----:B---3--:R-:W-:-:S04]  /*0090*/  SHF.R.S32.HI R8, RZ, 0x17, R9 ;  /* 0x00000017ff087819 */ /* 0x008fc80000011409 */
[----:B------:R-:W-:Y:S02]  /*00a0*/  LOP3.LUT R0, R0, 0xfe, RZ, 0xc0, !PT ;  /* 0x000000fe00007812 */ /* 0x000fe400078ec0ff */
[----:B------:R-:W-:-:S03]  /*00b0*/  SGXT R8, R8, 0x1 ;  /* 0x000000010808781a */ /* 0x000fc60000000200 */
[----:B------:R-:W-:-:S04]  /*00c0*/  IMAD R9, R9, 0x100, R0 ;  /* 0x0000010009097824 */ /* 0x000fc800078e0200 */
[C---:B----4-:R-:W-:Y:S01]  /*00d0*/  IMAD.WIDE R4, R9.reuse, 0x4, R4 ;  /* 0x0000000409047825 */ /* 0x050fe200078e0204 */
[----:B------:R-:W-:Y:S02]  /*00e0*/  LEA.HI R8, R8, R9, RZ, 0x4 ;  /* 0x0000000908087211 */ /* 0x000fe400078f20ff */
[C---:B------:R-:W-:Y:S01]  /*00f0*/  ISETP.GE.AND P0, PT, R9.reuse, 0x100, PT ;  /* 0x000001000900780c */ /* 0x040fe20003f06270 */
[----:B-----5:R-:W-:Y:S01]  /*0100*/  IMAD.WIDE R2, R9, 0x4, R2 ;  /* 0x0000000409027825 */ /* 0x020fe200078e0202 */
[----:B------:R-:W-:-:S04]  /*0110*/  SHF.R.S32.HI R8, RZ, 0x4, R8 ;  /* 0x00000004ff087819 */ /* 0x000fc80000011408 */
[----:B------:R-:W-:-:S04]  /*0120*/  LEA.HI R0, R8, R8, RZ, 0x2 ;  /* 0x0000000808007211 */ /* 0x000fc800078f10ff */
[----:B------:R-:W-:Y:S01]  /*0130*/  LOP3.LUT R11, R0, 0xfffffffc, RZ, 0xc0, !PT ;  /* 0xfffffffc000b7812 */ /* 0x000fe200078ec0ff */
[----:B------:R-:W-:-:S03]  /*0140*/  HFMA2.MMA R0, -RZ, RZ, 0, 0 ;  /* 0x00000000ff007435 */ /* 0x000fc600000001ff */
[----:B------:R-:W-:Y:S02]  /*0150*/  IADD3 R11, R8, -R11, RZ ;  /* 0x8000000b080b7210 */ /* 0x000fe40007ffe0ff */
[----:B------:R-:W-:-:S03]  /*0160*/  CS2R R8, SRZ ;  /* 0x0000000000087805 */ /* 0x000fc6000001ff00 */
[----:B--2---:R-:W-:Y:S01]  /*0170*/  IMAD.WIDE R6, R11, 0x4, R6 ;  /* 0x000000040b067825 */ /* 0x004fe200078e0206 */
[----:B------:R-:W-:Y:S02]  /*0180*/  CS2R R10, SRZ ;  /* 0x00000000000a7805 */ /* 0x000fe4000001ff00 */
[----:B------:R-:W2:Y:S04]  /*0190*/  @!P0 LDG.E.64 R8, desc[UR4][R2.64] ;  /* 0x0000000402088981 */ /* 0x000ea8000c1e1b00 */
[----:B------:R-:W3:Y:S04]  /*01a0*/  @!P0 LDG.E.EL R13, desc[UR4][R6.64] ;  /* 0x00000004060d8981 */ /* 0x000ee8000c2e1900 */
[----:B------:R-:W3:Y:S04]  /*01b0*/  @!P0 LDG.E.64 R10, desc[UR4][R4.64] ;  /* 0x00000004040a8981 */ /* 0x000ee8000c1e1b00 */
[----:B------:R-:W4:Y:S01]  /*01c0*/  @!P0 LDG.E.EL R0, desc[UR4][R6.64] ;  /* 0x0000000406008981 */ /* 0x000f22000c2e1900 */
[----:B---3--:R-:W-:Y:S01]  /*01d0*/  FADD R13, R13, R10 ;  /* 0x0000000a0d0d7221 */ /* 0x008fe20000000000 */
[----:B----4-:R-:W-:-:S03]  /*01e0*/  FADD R0, R0, R11 ;  /* 0x0000000b00007221 */ /* 0x010fc60000000000 */
[----:B--2---:R-:W-:Y:S01]  /*01f0*/  FADD R8, R13, R8 ;  /* 0x000000080d087221 */ /* 0x004fe20000000000 */
[----:B------:R-:W-:Y:S01]  /*0200*/  FADD R9, R0, R9 ;  /* 0x0000000900097221 */ /* 0x000fe20000000000 */
[----:B------:R-:W-:Y:S06]  /*0210*/  @P0 EXIT ;  /* 0x000000000000094d */ /* 0x000fec0003800000 */
[----:B------:R-:W-:Y:S01]  /*0220*/  STG.E.64 desc[UR4][R4.64], R8 ;  /* 0x0000000804007986 */ /* 0x000fe2000c101b04 */
[----:B------:R-:W-:Y:S05]  /*0230*/  EXIT ;  /* 0x000000000000794d */ /* 0x000fea0003800000 */
.L_x_0:
[----:B------:R-:W-:-:S00]  /*0240*/  BRA `(.L_x_0) ;  /* 0xfffffffc00fc7947 */ /* 0x000fc0000383ffff */
[----:B------:R-:W-:-:S00]  /*0250*/  NOP ;  /* 0x0000000000007918 */ /* 0x000fc00000000000 */
        /* <DEDUP_REMOVED lines=10> */
.L_x_1:


//--------------------- .nv.constant0.triton_poi_fused_add_convolution_1 --------------------------
	.section	.nv.constant0.triton_poi_fused_add_convolution_1,"a",@progbits
	.sectionflags	@""
	.align	4
.nv.constant0.triton_poi_fused_add_convolution_1:
	.zero		556
